	.headerflags	@"EF_CUDA_TEXMODE_UNIFIED EF_CUDA_64BIT_ADDRESS EF_CUDA_ACCELERATORS EF_CUDA_SM90 EF_CUDA_VIRTUAL_SM(EF_CUDA_SM90)"
	.elftype	@"ET_EXEC"


//--------------------- .nv.info                  --------------------------
	.section	.nv.info,"",@"SHT_CUDA_INFO"
	.align	4


	//----- nvinfo : EIATTR_REGCOUNT
	.align		4
        /*0000*/ 	.byte	0x04, 0x2f
        /*0002*/ 	.short	(.L_1 - .L_0)
	.align		4
.L_0:
        /*0004*/ 	.word	index@(triton_poi_fused_convolution_relu_7)
        /*0008*/ 	.word	0x0000000c


	//----- nvinfo : EIATTR_MIN_STACK_SIZE
	.align		4
.L_1:
        /*000c*/ 	.byte	0x04, 0x12
        /*000e*/ 	.short	(.L_3 - .L_2)
	.align		4
.L_2:
        /*0010*/ 	.word	index@(triton_poi_fused_convolution_relu_7)
        /*0014*/ 	.word	0x00000000


	//----- nvinfo : EIATTR_FRAME_SIZE
	.align		4
.L_3:
        /*0018*/ 	.byte	0x04, 0x11
        /*001a*/ 	.short	(.L_5 - .L_4)
	.align		4
.L_4:
        /*001c*/ 	.word	index@(triton_poi_fused_convolution_relu_7)
        /*0020*/ 	.word	0x00000000


	//----- nvinfo : EIATTR_MIN_STACK_SIZE
	.align		4
.L_5:
        /*0024*/ 	.byte	0x04, 0x12
        /*0026*/ 	.short	(.L_7 - .L_6)
	.align		4
.L_6:
        /*0028*/ 	.word	index@(triton_poi_fused_convolution_relu_7)
        /*002c*/ 	.word	0x00000000
.L_7:


//--------------------- .nv.info.triton_poi_fused_convolution_relu_7 --------------------------
	.section	.nv.info.triton_poi_fused_convolution_relu_7,"",@"SHT_CUDA_INFO"
	.sectionflags	@""
	.align	4


	//----- nvinfo : EIATTR_CUDA_API_VERSION
	.align		4
        /*0000*/ 	.byte	0x04, 0x37
        /*0002*/ 	.short	(.L_9 - .L_8)
.L_8:
        /*0004*/ 	.word	0x0000007c


	//----- nvinfo : EIATTR_KPARAM_INFO
	.align		4
.L_9:
        /*0008*/ 	.byte	0x04, 0x17
        /*000a*/ 	.short	(.L_11 - .L_10)
.L_10:
        /*000c*/ 	.word	0x00000000
        /*0010*/ 	.short	0x0002
        /*0012*/ 	.short	0x0010
        /*0014*/ 	.byte	0x00, 0xf0, 0x11, 0x00


	//----- nvinfo : EIATTR_KPARAM_INFO
	.align		4
.L_11:
        /*0018*/ 	.byte	0x04, 0x17
        /*001a*/ 	.short	(.L_13 - .L_12)
.L_12:
        /*001c*/ 	.word	0x00000000
        /*0020*/ 	.short	0x0001
        /*0022*/ 	.short	0x0008
        /*0024*/ 	.byte	0x00, 0xf4, 0x21, 0x00


	//----- nvinfo : EIATTR_KPARAM_INFO
	.align		4
.L_13:
        /*0028*/ 	.byte	0x04, 0x17
        /*002a*/ 	.short	(.L_15 - .L_14)
.L_14:
        /*002c*/ 	.word	0x00000000
        /*0030*/ 	.short	0x0000
        /*0032*/ 	.short	0x0000
        /*0034*/ 	.byte	0x00, 0xf4, 0x21, 0x00


	//----- nvinfo : EIATTR_SPARSE_MMA_MASK
	.align		4
.L_15:
        /*0038*/ 	.byte	0x03, 0x50
        /*003a*/ 	.short	0x0000


	//----- nvinfo : EIATTR_MAXREG_COUNT
	.align		4
        /*003c*/ 	.byte	0x03, 0x1b
        /*003e*/ 	.short	0x00ff


	//----- nvinfo : EIATTR_EXIT_INSTR_OFFSETS
	.align		4
        /*0040*/ 	.byte	0x04, 0x1c
        /*0042*/ 	.short	(.L_17 - .L_16)


	//   ....[0]....
.L_16:
        /*0044*/ 	.word	0x000001b0


	//----- nvinfo : EIATTR_REQNTID
	.align		4
.L_17:
        /*0048*/ 	.byte	0x04, 0x10
        /*004a*/ 	.short	(.L_19 - .L_18)
.L_18:
        /*004c*/ 	.word	0x00000080
        /*0050*/ 	.word	0x00000001
        /*0054*/ 	.word	0x00000001


	//----- nvinfo : EIATTR_CBANK_PARAM_SIZE
	.align		4
.L_19:
        /*0058*/ 	.byte	0x03, 0x19
        /*005a*/ 	.short	0x0014


	//----- nvinfo : EIATTR_PARAM_CBANK
	.align		4
        /*005c*/ 	.byte	0x04, 0x0a
        /*005e*/ 	.short	(.L_21 - .L_20)
	.align		4
.L_20:
        /*0060*/ 	.word	index@(.nv.constant0.triton_poi_fused_convolution_relu_7)
        /*0064*/ 	.short	0x0210
        /*0066*/ 	.short	0x0014


	//----- nvinfo : EIATTR_SW_WAR
	.align		4
.L_21:
        /*0068*/ 	.byte	0x04, 0x36
        /*006a*/ 	.short	(.L_23 - .L_22)
.L_22:
        /*006c*/ 	.word	0x00000008
.L_23:


//--------------------- .nv.callgraph             --------------------------
	.section	.nv.callgraph,"",@"SHT_CUDA_CALLGRAPH"
	.align	4
	.sectionentsize	8
	.align		4
        /*0000*/ 	.word	0x00000000
	.align		4
        /*0004*/ 	.word	0xffffffff
	.align		4
        /*0008*/ 	.word	0x00000000
	.align		4
        /*000c*/ 	.word	0xfffffffe
	.align		4
        /*0010*/ 	.word	0x00000000
	.align		4
        /*0014*/ 	.word	0xfffffffd
	.align		4
        /*0018*/ 	.word	0x00000000
	.align		4
        /*001c*/ 	.word	0xfffffffc


//--------------------- .text.triton_poi_fused_convolution_relu_7 --------------------------
	.section	.text.triton_poi_fused_convolution_relu_7,"ax",@progbits
	.align	128
        .global         triton_poi_fused_convolution_relu_7
        .type           triton_poi_fused_convolution_relu_7,@function
        .size           triton_poi_fused_convolution_relu_7,(.L_x_1 - triton_poi_fused_convolution_relu_7)
        .other          triton_poi_fused_convolution_relu_7,@"STO_CUDA_ENTRY STV_DEFAULT"
triton_poi_fused_convolution_relu_7:
.text.triton_poi_fused_convolution_relu_7:
[----:B------:R-:W-:Y:S01]  /*0000*/  LDC R1, c[0x0][0x28] ;  /* 0x00000a00ff017b82 */ /* 0x000fe20000000800 */
[----:B------:R-:W1:Y:S07]  /*0010*/  S2R R0, SR_TID.X ;  /* 0x0000000000007919 */ /* 0x000e6e0000002100 */
[----:B------:R-:W2:Y:S01]  /*0020*/  LDC.64 R4, c[0x0][0x218] ;  /* 0x00008600ff047b82 */ /* 0x000ea20000000a00 */
[----:B------:R-:W-:Y:S01]  /*0030*/  ULDC.64 UR4, c[0x0][0x208] ;  /* 0x0000820000047ab9 */ /* 0x000fe20000000a00 */
[----:B------:R-:W3:Y:S06]  /*0040*/  S2R R7, SR_CTAID.X ;  /* 0x0000000000077919 */ /* 0x000eec0000002500 */
[----:B------:R-:W4:Y:S01]  /*0050*/  LDC.64 R2, c[0x0][0x210] ;  /* 0x00008400ff027b82 */ /* 0x000f220000000a00 */
[----:B-1----:R-:W-:Y:S01]  /*0060*/  IMAD.SHL.U32 R0, R0, 0x2, RZ ;  /* 0x0000000200007824 */ /* 0x002fe200078e00ff */
[----:B---3--:R-:W-:-:S04]  /*0070*/  SHF.R.S32.HI R6, RZ, 0x17, R7 ;  /* 0x00000017ff067819 */ /* 0x008fc80000011407 */
[----:B------:R-:W-:Y:S02]  /*0080*/  LOP3.LUT R0, R0, 0xfe, RZ, 0xc0, !PT ;  /* 0x000000fe00007812 */ /* 0x000fe400078ec0ff */
[----:B------:R-:W-:-:S03]  /*0090*/  SGXT R6, R6, 0x1 ;  /* 0x000000010606781a */ /* 0x000fc60000000200 */
[----:B------:R-:W-:-:S04]  /*00a0*/  IMAD R7, R7, 0x100, R0 ;  /* 0x0000010007077824 */ /* 0x000fc800078e0200 */
[----:B----4-:R-:W-:Y:S01]  /*00b0*/  IMAD.WIDE R2, R7, 0x4, R2 ;  /* 0x0000000407027825 */ /* 0x010fe200078e0202 */
[----:B------:R-:W-:-:S04]  /*00c0*/  LEA.HI R6, R6, R7, RZ, 0x8 ;  /* 0x0000000706067211 */ /* 0x000fc800078f40ff */
[----:B------:R-:W-:-:S04]  /*00d0*/  SHF.R.S32.HI R6, RZ, 0x8, R6 ;  /* 0x00000008ff067819 */ /* 0x000fc80000011406 */
[----:B------:R-:W-:-:S04]  /*00e0*/  LEA.HI R0, R6, R6, RZ, 0x6 ;  /* 0x0000000606007211 */ /* 0x000fc800078f30ff */
[----:B------:R-:W-:-:S05]  /*00f0*/  LOP3.LUT R9, R0, 0xffffffc0, RZ, 0xc0, !PT ;  /* 0xffffffc000097812 */ /* 0x000fca00078ec0ff */
[----:B------:R-:W-:Y:S02]  /*0100*/  IMAD.IADD R9, R6, 0x1, -R9 ;  /* 0x0000000106097824 */ /* 0x000fe400078e0a09 */
[----:B------:R-:W3:Y:S02]  /*0110*/  LDG.E.64 R6, desc[UR4][R2.64] ;  /* 0x0000000402067981 */ /* 0x000ee4000c1e1b00 */
[----:B--2---:R-:W-:-:S06]  /*0120*/  IMAD.WIDE R4, R9, 0x4, R4 ;  /* 0x0000000409047825 */ /* 0x004fcc00078e0204 */
[----:B------:R-:W3:Y:S02]  /*0130*/  LDG.E.EL R4, desc[UR4][R4.64] ;  /* 0x0000000404047981 */ /* 0x000ee4000c2e1900 */
[CC--:B---3--:R-:W-:Y:S01]  /*0140*/  FSETP.GEU.AND P0, PT, R6.reuse, -R4.reuse, PT ;  /* 0x800000040600720b */ /* 0x0c8fe20003f0e000 */
[--C-:B------:R-:W-:Y:S01]  /*0150*/  FADD R6, R6, R4.reuse ;  /* 0x0000000406067221 */ /* 0x100fe20000000000 */
[C---:B------:R-:W-:Y:S01]  /*0160*/  FADD R0, R7.reuse, R4 ;  /* 0x0000000407007221 */ /* 0x040fe20000000000 */
[----:B------:R-:W-:-:S03]  /*0170*/  FSETP.GEU.AND P1, PT, R7, -R4, PT ;  /* 0x800000040700720b */ /* 0x000fc60003f2e000 */
[----:B------:R-:W-:Y:S02]  /*0180*/  FSEL R6, R6, RZ, P0 ;  /* 0x000000ff06067208 */ /* 0x000fe40000000000 */
[----:B------:R-:W-:-:S05]  /*0190*/  FSEL R7, R0, RZ, P1 ;  /* 0x000000ff00077208 */ /* 0x000fca0000800000 */
[----:B------:R-:W-:Y:S01]  /*01a0*/  STG.E.64 desc[UR4][R2.64], R6 ;  /* 0x0000000602007986 */ /* 0x000fe2000c101b04 */
[----:B------:R-:W-:Y:S05]  /*01b0*/  EXIT ;  /* 0x000000000000794d */ /* 0x000fea0003800000 */
.L_x_0:
[----:B------:R-:W-:-:S00]  /*01c0*/  BRA `(.L_x_0) ;  /* 0xfffffffc00fc7947 */ /* 0x000fc0000383ffff */
[----:B------:R-:W-:-:S00]  /*01d0*/  NOP ;  /* 0x0000000000007918 */ /* 0x000fc00000000000 */
        /* <DEDUP_REMOVED lines=10> */
.L_x_1:


//--------------------- .nv.constant0.triton_poi_fused_convolution_relu_7 --------------------------
	.section	.nv.constant0.triton_poi_fused_convolution_relu_7,"a",@progbits
	.sectionflags	@""
	.align	4
.nv.constant0.triton_poi_fused_convolution_relu_7:
	.zero		548
